//
// Generated by NVIDIA NVVM Compiler
//
// Compiler Build ID: CL-36424714
// Cuda compilation tools, release 13.0, V13.0.88
// Based on NVVM 20.0.0
//

.version 9.0
.target sm_100
.address_size 64

	// .globl	addArrays

.visible .entry addArrays(
	.param .u64 .ptr .align 1 addArrays_param_0,
	.param .u64 .ptr .align 1 addArrays_param_1,
	.param .u64 .ptr .align 1 addArrays_param_2,
	.param .u32 addArrays_param_3
)
{
	.reg .pred 	%p<2>;
	.reg .b32 	%r<6>;
	.reg .b32 	%f<4>;
	.reg .b64 	%rd<11>;

	ld.param.u64 	%rd1, [addArrays_param_0];
	ld.param.u64 	%rd2, [addArrays_param_1];
	ld.param.u64 	%rd3, [addArrays_param_2];
	ld.param.u32 	%r2, [addArrays_param_3];
	mov.u32 	%r3, %ctaid.x;
	mov.u32 	%r4, %ntid.x;
	mov.u32 	%r5, %tid.x;
	mad.lo.s32 	%r1, %r3, %r4, %r5;
	setp.ge.s32 	%p1, %r1, %r2;
	@%p1 bra 	$L__BB0_2;
	cvta.to.global.u64 	%rd4, %rd1;
	cvta.to.global.u64 	%rd5, %rd2;
	cvta.to.global.u64 	%rd6, %rd3;
	mul.wide.s32 	%rd7, %r1, 4;
	add.s64 	%rd8, %rd4, %rd7;
	ld.global.f32 	%f1, [%rd8];
	add.s64 	%rd9, %rd5, %rd7;
	ld.global.f32 	%f2, [%rd9];
	add.f32 	%f3, %f1, %f2;
	add.s64 	%rd10, %rd6, %rd7;
	st.global.f32 	[%rd10], %f3;
$L__BB0_2:
	ret;

}


// ===== COMPILED SASS (sm_100) =====

	.target	sm_100

	.elftype	@"ET_EXEC"


//--------------------- .note.nv.tkinfo           --------------------------
	.section	.note.nv.tkinfo,"",@"SHT_NOTE"
	.sectionflags	@"SHF_NOTE_NV_TKINFO"
	.tkinfo
        /*0018*/ 	.word	0x00000002
        /*0030*/ 	.string	""
        /*0030*/ 	.string	"ptxas"
        /*0030*/ 	.string	"Cuda compilation tools, release 13.0, V13.0.88"
        /*0030*/ 	.string	"Build cuda_13.0.r13.0/compiler.36424714_0"
        /*0030*/ 	.string	"-arch sm_100 -m 64 "



//--------------------- .note.nv.cuinfo           --------------------------
	.section	.note.nv.cuinfo,"",@"SHT_NOTE"
	.sectionflags	@"SHF_NOTE_NV_CUINFO"
        /*0018*/ 	.short	0x0002
        /*001a*/ 	.short	0x0064
        /*001c*/ 	.short	0x0082
	.zero		2


//--------------------- .nv.info                  --------------------------
	.section	.nv.info,"",@"SHT_CUDA_INFO"
	.align	4


	//----- nvinfo : EIATTR_REGCOUNT
	.align		4
        /*0000*/ 	.byte	0x04, 0x2f
        /*0002*/ 	.short	(.L_1 - .L_0)
	.align		4
.L_0:
        /*0004*/ 	.word	index@(addArrays)
        /*0008*/ 	.word	0x0000000c


	//----- nvinfo : EIATTR_FRAME_SIZE
	.align		4
.L_1:
        /*000c*/ 	.byte	0x04, 0x11
        /*000e*/ 	.short	(.L_3 - .L_2)
	.align		4
.L_2:
        /*0010*/ 	.word	index@(addArrays)
        /*0014*/ 	.word	0x00000000


	//----- nvinfo : EIATTR_MIN_STACK_SIZE
	.align		4
.L_3:
        /*0018*/ 	.byte	0x04, 0x12
        /*001a*/ 	.short	(.L_5 - .L_4)
	.align		4
.L_4:
        /*001c*/ 	.word	index@(addArrays)
        /*0020*/ 	.word	0x00000000
.L_5:


//--------------------- .nv.compat                --------------------------
	.section	.nv.compat,"",@"SHT_CUDA_COMPAT_INFO"
	.align	4
        /*0000*/ 	.byte	0x02, 0x09, 0x00, 0x00, 0x02, 0x02, 0x01, 0x00, 0x02, 0x05, 0x05, 0x00, 0x03, 0x07, 0x01, 0x01
        /*0010*/ 	.byte	0x02, 0x03, 0x00, 0x00, 0x02, 0x06, 0x01, 0x00, 0x04, 0x0b, 0x08, 0x00, 0x09, 0x00, 0x00, 0x00
        /*0020*/ 	.byte	0x00, 0x00, 0x00, 0x00


//--------------------- .nv.info.addArrays        --------------------------
	.section	.nv.info.addArrays,"",@"SHT_CUDA_INFO"
	.sectionflags	@""
	.align	4


	//----- nvinfo : EIATTR_CUDA_API_VERSION
	.align		4
        /*0000*/ 	.byte	0x04, 0x37
        /*0002*/ 	.short	(.L_7 - .L_6)
.L_6:
        /*0004*/ 	.word	0x00000082


	//----- nvinfo : EIATTR_KPARAM_INFO
	.align		4
.L_7:
        /*0008*/ 	.byte	0x04, 0x17
        /*000a*/ 	.short	(.L_9 - .L_8)
.L_8:
        /*000c*/ 	.word	0x00000000
        /*0010*/ 	.short	0x0003
        /*0012*/ 	.short	0x0018
        /*0014*/ 	.byte	0x00, 0xf0, 0x11, 0x00


	//----- nvinfo : EIATTR_KPARAM_INFO
	.align		4
.L_9:
        /*0018*/ 	.byte	0x04, 0x17
        /*001a*/ 	.short	(.L_11 - .L_10)
.L_10:
        /*001c*/ 	.word	0x00000000
        /*0020*/ 	.short	0x0002
        /*0022*/ 	.short	0x0010
        /*0024*/ 	.byte	0x00, 0xf5, 0x21, 0x00


	//----- nvinfo : EIATTR_KPARAM_INFO
	.align		4
.L_11:
        /*0028*/ 	.byte	0x04, 0x17
        /*002a*/ 	.short	(.L_13 - .L_12)
.L_12:
        /*002c*/ 	.word	0x00000000
        /*0030*/ 	.short	0x0001
        /*0032*/ 	.short	0x0008
        /*0034*/ 	.byte	0x00, 0xf5, 0x21, 0x00


	//----- nvinfo : EIATTR_KPARAM_INFO
	.align		4
.L_13:
        /*0038*/ 	.byte	0x04, 0x17
        /*003a*/ 	.short	(.L_15 - .L_14)
.L_14:
        /*003c*/ 	.word	0x00000000
        /*0040*/ 	.short	0x0000
        /*0042*/ 	.short	0x0000
        /*0044*/ 	.byte	0x00, 0xf5, 0x21, 0x00


	//----- nvinfo : EIATTR_SPARSE_MMA_MASK
	.align		4
.L_15:
        /*0048*/ 	.byte	0x03, 0x50
        /*004a*/ 	.short	0x0000


	//----- nvinfo : EIATTR_MAXREG_COUNT
	.align		4
        /*004c*/ 	.byte	0x03, 0x1b
        /*004e*/ 	.short	0x00ff


	//----- nvinfo : EIATTR_MERCURY_ISA_VERSION
	.align		4
        /*0050*/ 	.byte	0x03, 0x5f
        /*0052*/ 	.short	0x0101


	//----- nvinfo : EIATTR_VRC_CTA_INIT_COUNT
	.align		4
        /*0054*/ 	.byte	0x02, 0x4a
	.zero		1
	.zero		1


	//----- nvinfo : EIATTR_EXIT_INSTR_OFFSETS
	.align		4
        /*0058*/ 	.byte	0x04, 0x1c
        /*005a*/ 	.short	(.L_17 - .L_16)


	//   ....[0]....
.L_16:
        /*005c*/ 	.word	0x00000070


	//   ....[1]....
        /*0060*/ 	.word	0x00000130


	//----- nvinfo : EIATTR_CBANK_PARAM_SIZE
	.align		4
.L_17:
        /*0064*/ 	.byte	0x03, 0x19
        /*0066*/ 	.short	0x001c


	//----- nvinfo : EIATTR_PARAM_CBANK
	.align		4
        /*0068*/ 	.byte	0x04, 0x0a
        /*006a*/ 	.short	(.L_19 - .L_18)
	.align		4
.L_18:
        /*006c*/ 	.word	index@(.nv.constant0.addArrays)
        /*0070*/ 	.short	0x0380
        /*0072*/ 	.short	0x001c


	//----- nvinfo : EIATTR_SW_WAR
	.align		4
.L_19:
        /*0074*/ 	.byte	0x04, 0x36
        /*0076*/ 	.short	(.L_21 - .L_20)
.L_20:
        /*0078*/ 	.word	0x00000008
.L_21:


//--------------------- .nv.callgraph             --------------------------
	.section	.nv.callgraph,"",@"SHT_CUDA_CALLGRAPH"
	.align	4
	.sectionentsize	8
	.align		4
        /*0000*/ 	.word	0x00000000
	.align		4
        /*0004*/ 	.word	0xffffffff
	.align		4
        /*0008*/ 	.word	0x00000000
	.align		4
        /*000c*/ 	.word	0xfffffffe
	.align		4
        /*0010*/ 	.word	0x00000000
	.align		4
        /*0014*/ 	.word	0xfffffffd
	.align		4
        /*0018*/ 	.word	0x00000000
	.align		4
        /*001c*/ 	.word	0xfffffffc


//--------------------- .text.addArrays           --------------------------
	.section	.text.addArrays,"ax",@progbits
	.align	128
        .global         addArrays
        .type           addArrays,@function
        .size           addArrays,(.L_x_1 - addArrays)
        .other          addArrays,@"STO_CUDA_ENTRY STV_DEFAULT"
addArrays:
.text.addArrays:
[----:B------:R-:W-:Y:S01]  /*0000*/  LDC R1, c[0x0][0x37c] ;  /* 0x0000df00ff017b82 */ /* 0x000fe20000000800 */
[----:B------:R-:W0:Y:S07]  /*0010*/  S2R R0, SR_TID.X ;  /* 0x0000000000007919 */ /* 0x000e2e0000002100 */
[----:B------:R-:W0:Y:S01]  /*0020*/  S2UR UR4, SR_CTAID.X ;  /* 0x00000000000479c3 */ /* 0x000e220000002500 */
[----:B------:R-:W1:Y:S07]  /*0030*/  LDCU UR5, c[0x0][0x398] ;  /* 0x00007300ff0577ac */ /* 0x000e6e0008000800 */
[----:B------:R-:W0:Y:S02]  /*0040*/  LDC R9, c[0x0][0x360] ;  /* 0x0000d800ff097b82 */ /* 0x000e240000000800 */
[----:B0-----:R-:W-:-:S05]  /*0050*/  IMAD R9, R9, UR4, R0 ;  /* 0x0000000409097c24 */ /* 0x001fca000f8e0200 */
[----:B-1----:R-:W-:-:S13]  /*0060*/  ISETP.GE.AND P0, PT, R9, UR5, PT ;  /* 0x0000000509007c0c */ /* 0x002fda000bf06270 */
[----:B------:R-:W-:Y:S05]  /*0070*/  @P0 EXIT ;  /* 0x000000000000094d */ /* 0x000fea0003800000 */
[----:B------:R-:W0:Y:S01]  /*0080*/  LDC.64 R2, c[0x0][0x380] ;  /* 0x0000e000ff027b82 */ /* 0x000e220000000a00 */
[----:B------:R-:W1:Y:S07]  /*0090*/  LDCU.64 UR4, c[0x0][0x358] ;  /* 0x00006b00ff0477ac */ /* 0x000e6e0008000a00 */
[----:B------:R-:W2:Y:S08]  /*00a0*/  LDC.64 R4, c[0x0][0x388] ;  /* 0x0000e200ff047b82 */ /* 0x000eb00000000a00 */
[----:B------:R-:W3:Y:S01]  /*00b0*/  LDC.64 R6, c[0x0][0x390] ;  /* 0x0000e400ff067b82 */ /* 0x000ee20000000a00 */
[----:B0-----:R-:W-:-:S06]  /*00c0*/  IMAD.WIDE R2, R9, 0x4, R2 ;  /* 0x0000000409027825 */ /* 0x001fcc00078e0202 */
[----:B-1----:R-:W4:Y:S01]  /*00d0*/  LDG.E R2, desc[UR4][R2.64] ;  /* 0x0000000402027981 */ /* 0x002f22000c1e1900 */
[----:B--2---:R-:W-:-:S06]  /*00e0*/  IMAD.WIDE R4, R9, 0x4, R4 ;  /* 0x0000000409047825 */ /* 0x004fcc00078e0204 */
[----:B------:R-:W4:Y:S01]  /*00f0*/  LDG.E R5, desc[UR4][R4.64] ;  /* 0x0000000404057981 */ /* 0x000f22000c1e1900 */
[----:B---3--:R-:W-:-:S04]  /*0100*/  IMAD.WIDE R6, R9, 0x4, R6 ;  /* 0x0000000409067825 */ /* 0x008fc800078e0206 */
[----:B----4-:R-:W-:-:S05]  /*0110*/  FADD R9, R2, R5 ;  /* 0x0000000502097221 */ /* 0x010fca0000000000 */
[----:B------:R-:W-:Y:S01]  /*0120*/  STG.E desc[UR4][R6.64], R9 ;  /* 0x0000000906007986 */ /* 0x000fe2000c101904 */
[----:B------:R-:W-:Y:S05]  /*0130*/  EXIT ;  /* 0x000000000000794d */ /* 0x000fea0003800000 */
.L_x_0:
[----:B------:R-:W-:-:S00]  /*0140*/  BRA `(.L_x_0) ;  /* 0xfffffffc00fc7947 */ /* 0x000fc0000383ffff */
[----:B------:R-:W-:-:S00]  /*0150*/  NOP ;  /* 0x0000000000007918 */ /* 0x000fc00000000000 */
        /* <DEDUP_REMOVED lines=10> */
.L_x_1:


//--------------------- .nv.shared.reserved.0     --------------------------
	.section	.nv.shared.reserved.0,"aw",@nobits
	.weak		__nv_reservedSMEM_offset_0_alias
	.size		__nv_reservedSMEM_offset_0_alias, 0, 64
	.other		__nv_reservedSMEM_offset_0_alias,@"STO_CUDA_RESERVED_SHARED STV_DEFAULT"
__nv_reservedSMEM_offset_0_alias:
	.zero		0
	.zero		64


//--------------------- .nv.constant0.addArrays   --------------------------
	.section	.nv.constant0.addArrays,"a",@progbits
	.sectionflags	@""
	.align	4
.nv.constant0.addArrays:
	.zero		924


//--------------------- SYMBOLS --------------------------

	.type		.nv.reservedSmem.offset0,@object
	.size		.nv.reservedSmem.offset0,0x4
